//
// Generated by NVIDIA NVVM Compiler
//
// Compiler Build ID: CL-36424714
// Cuda compilation tools, release 13.0, V13.0.88
// Based on NVVM 20.0.0
//

.version 9.0
.target sm_100
.address_size 64

	// .globl	_Z3addPiS_

.visible .entry _Z3addPiS_(
	.param .u64 .ptr .align 1 _Z3addPiS__param_0,
	.param .u64 .ptr .align 1 _Z3addPiS__param_1
)
{
	.reg .pred 	%p<5>;
	.reg .b32 	%r<35>;
	.reg .b64 	%rd<9>;

	ld.param.u64 	%rd2, [_Z3addPiS__param_0];
	ld.param.u64 	%rd1, [_Z3addPiS__param_1];
	cvta.to.global.u64 	%rd3, %rd2;
	mov.u32 	%r1, %tid.x;
	mul.wide.u32 	%rd4, %r1, 4;
	add.s64 	%rd5, %rd3, %rd4;
	ld.global.u32 	%r31, [%rd5];
	setp.eq.s32 	%p1, %r31, 0;
	mov.b32 	%r30, 0;
	@%p1 bra 	$L__BB0_3;
	mov.b32 	%r30, 0;
$L__BB0_2:
	shr.s32 	%r15, %r31, 31;
	shr.u32 	%r16, %r15, 29;
	add.s32 	%r17, %r31, %r16;
	and.b32  	%r18, %r17, -8;
	sub.s32 	%r19, %r31, %r18;
	mad.lo.s32 	%r30, %r30, 10, %r19;
	shr.s32 	%r7, %r17, 3;
	add.s32 	%r20, %r31, 7;
	setp.lt.u32 	%p2, %r20, 15;
	mov.u32 	%r31, %r7;
	@%p2 bra 	$L__BB0_3;
	bra.uni 	$L__BB0_2;
$L__BB0_3:
	setp.eq.s32 	%p3, %r30, 0;
	mov.b32 	%r34, 0;
	@%p3 bra 	$L__BB0_6;
	mov.b32 	%r34, 0;
$L__BB0_5:
	mul.hi.s32 	%r23, %r30, 1717986919;
	shr.u32 	%r24, %r23, 31;
	shr.s32 	%r25, %r23, 2;
	add.s32 	%r11, %r25, %r24;
	mul.lo.s32 	%r26, %r11, 10;
	sub.s32 	%r27, %r30, %r26;
	mad.lo.s32 	%r34, %r34, 10, %r27;
	add.s32 	%r28, %r30, 9;
	setp.gt.u32 	%p4, %r28, 18;
	mov.u32 	%r30, %r11;
	@%p4 bra 	$L__BB0_5;
$L__BB0_6:
	cvta.to.global.u64 	%rd6, %rd1;
	add.s64 	%rd8, %rd6, %rd4;
	st.global.u32 	[%rd8], %r34;
	ret;

}


// ===== COMPILED SASS (sm_100) =====

	.target	sm_100

	.elftype	@"ET_EXEC"


//--------------------- .note.nv.tkinfo           --------------------------
	.section	.note.nv.tkinfo,"",@"SHT_NOTE"
	.sectionflags	@"SHF_NOTE_NV_TKINFO"
	.tkinfo
        /*0018*/ 	.word	0x00000002
        /*0030*/ 	.string	""
        /*0030*/ 	.string	"ptxas"
        /*0030*/ 	.string	"Cuda compilation tools, release 13.0, V13.0.88"
        /*0030*/ 	.string	"Build cuda_13.0.r13.0/compiler.36424714_0"
        /*0030*/ 	.string	"-arch sm_100 -m 64 "



//--------------------- .note.nv.cuinfo           --------------------------
	.section	.note.nv.cuinfo,"",@"SHT_NOTE"
	.sectionflags	@"SHF_NOTE_NV_CUINFO"
        /*0018*/ 	.short	0x0002
        /*001a*/ 	.short	0x0064
        /*001c*/ 	.short	0x0082
	.zero		2


//--------------------- .nv.info                  --------------------------
	.section	.nv.info,"",@"SHT_CUDA_INFO"
	.align	4


	//----- nvinfo : EIATTR_REGCOUNT
	.align		4
        /*0000*/ 	.byte	0x04, 0x2f
        /*0002*/ 	.short	(.L_1 - .L_0)
	.align		4
.L_0:
        /*0004*/ 	.word	index@(_Z3addPiS_)
        /*0008*/ 	.word	0x0000000c


	//----- nvinfo : EIATTR_FRAME_SIZE
	.align		4
.L_1:
        /*000c*/ 	.byte	0x04, 0x11
        /*000e*/ 	.short	(.L_3 - .L_2)
	.align		4
.L_2:
        /*0010*/ 	.word	index@(_Z3addPiS_)
        /*0014*/ 	.word	0x00000000


	//----- nvinfo : EIATTR_MIN_STACK_SIZE
	.align		4
.L_3:
        /*0018*/ 	.byte	0x04, 0x12
        /*001a*/ 	.short	(.L_5 - .L_4)
	.align		4
.L_4:
        /*001c*/ 	.word	index@(_Z3addPiS_)
        /*0020*/ 	.word	0x00000000
.L_5:


//--------------------- .nv.compat                --------------------------
	.section	.nv.compat,"",@"SHT_CUDA_COMPAT_INFO"
	.align	4
        /*0000*/ 	.byte	0x02, 0x09, 0x00, 0x00, 0x02, 0x02, 0x01, 0x00, 0x02, 0x05, 0x05, 0x00, 0x03, 0x07, 0x01, 0x01
        /*0010*/ 	.byte	0x02, 0x03, 0x00, 0x00, 0x02, 0x06, 0x01, 0x00, 0x04, 0x0b, 0x08, 0x00, 0x09, 0x00, 0x00, 0x00
        /*0020*/ 	.byte	0x00, 0x00, 0x00, 0x00


//--------------------- .nv.info._Z3addPiS_       --------------------------
	.section	.nv.info._Z3addPiS_,"",@"SHT_CUDA_INFO"
	.sectionflags	@""
	.align	4


	//----- nvinfo : EIATTR_CUDA_API_VERSION
	.align		4
        /*0000*/ 	.byte	0x04, 0x37
        /*0002*/ 	.short	(.L_7 - .L_6)
.L_6:
        /*0004*/ 	.word	0x00000082


	//----- nvinfo : EIATTR_KPARAM_INFO
	.align		4
.L_7:
        /*0008*/ 	.byte	0x04, 0x17
        /*000a*/ 	.short	(.L_9 - .L_8)
.L_8:
        /*000c*/ 	.word	0x00000000
        /*0010*/ 	.short	0x0001
        /*0012*/ 	.short	0x0008
        /*0014*/ 	.byte	0x00, 0xf5, 0x21, 0x00


	//----- nvinfo : EIATTR_KPARAM_INFO
	.align		4
.L_9:
        /*0018*/ 	.byte	0x04, 0x17
        /*001a*/ 	.short	(.L_11 - .L_10)
.L_10:
        /*001c*/ 	.word	0x00000000
        /*0020*/ 	.short	0x0000
        /*0022*/ 	.short	0x0000
        /*0024*/ 	.byte	0x00, 0xf5, 0x21, 0x00


	//----- nvinfo : EIATTR_SPARSE_MMA_MASK
	.align		4
.L_11:
        /*0028*/ 	.byte	0x03, 0x50
        /*002a*/ 	.short	0x0000


	//----- nvinfo : EIATTR_MAXREG_COUNT
	.align		4
        /*002c*/ 	.byte	0x03, 0x1b
        /*002e*/ 	.short	0x00ff


	//----- nvinfo : EIATTR_MERCURY_ISA_VERSION
	.align		4
        /*0030*/ 	.byte	0x03, 0x5f
        /*0032*/ 	.short	0x0101


	//----- nvinfo : EIATTR_VRC_CTA_INIT_COUNT
	.align		4
        /*0034*/ 	.byte	0x02, 0x4a
	.zero		1
	.zero		1


	//----- nvinfo : EIATTR_EXIT_INSTR_OFFSETS
	.align		4
        /*0038*/ 	.byte	0x04, 0x1c
        /*003a*/ 	.short	(.L_13 - .L_12)


	//   ....[0]....
.L_12:
        /*003c*/ 	.word	0x00000270


	//----- nvinfo : EIATTR_CRS_STACK_SIZE
	.align		4
.L_13:
        /*0040*/ 	.byte	0x04, 0x1e
        /*0042*/ 	.short	(.L_15 - .L_14)
.L_14:
        /*0044*/ 	.word	0x00000000


	//----- nvinfo : EIATTR_CBANK_PARAM_SIZE
	.align		4
.L_15:
        /*0048*/ 	.byte	0x03, 0x19
        /*004a*/ 	.short	0x0010


	//----- nvinfo : EIATTR_PARAM_CBANK
	.align		4
        /*004c*/ 	.byte	0x04, 0x0a
        /*004e*/ 	.short	(.L_17 - .L_16)
	.align		4
.L_16:
        /*0050*/ 	.word	index@(.nv.constant0._Z3addPiS_)
        /*0054*/ 	.short	0x0380
        /*0056*/ 	.short	0x0010


	//----- nvinfo : EIATTR_SW_WAR
	.align		4
.L_17:
        /*0058*/ 	.byte	0x04, 0x36
        /*005a*/ 	.short	(.L_19 - .L_18)
.L_18:
        /*005c*/ 	.word	0x00000008
.L_19:


//--------------------- .nv.callgraph             --------------------------
	.section	.nv.callgraph,"",@"SHT_CUDA_CALLGRAPH"
	.align	4
	.sectionentsize	8
	.align		4
        /*0000*/ 	.word	0x00000000
	.align		4
        /*0004*/ 	.word	0xffffffff
	.align		4
        /*0008*/ 	.word	0x00000000
	.align		4
        /*000c*/ 	.word	0xfffffffe
	.align		4
        /*0010*/ 	.word	0x00000000
	.align		4
        /*0014*/ 	.word	0xfffffffd
	.align		4
        /*0018*/ 	.word	0x00000000
	.align		4
        /*001c*/ 	.word	0xfffffffc


//--------------------- .text._Z3addPiS_          --------------------------
	.section	.text._Z3addPiS_,"ax",@progbits
	.align	128
        .global         _Z3addPiS_
        .type           _Z3addPiS_,@function
        .size           _Z3addPiS_,(.L_x_7 - _Z3addPiS_)
        .other          _Z3addPiS_,@"STO_CUDA_ENTRY STV_DEFAULT"
_Z3addPiS_:
.text._Z3addPiS_:
[----:B------:R-:W-:Y:S01]  /*0000*/  LDC R1, c[0x0][0x37c] ;  /* 0x0000df00ff017b82 */ /* 0x000fe20000000800 */
[----:B------:R-:W0:Y:S07]  /*0010*/  S2R R9, SR_TID.X ;  /* 0x0000000000097919 */ /* 0x000e2e0000002100 */
[----:B------:R-:W0:Y:S01]  /*0020*/  LDC.64 R2, c[0x0][0x380] ;  /* 0x0000e000ff027b82 */ /* 0x000e220000000a00 */
[----:B------:R-:W1:Y:S07]  /*0030*/  LDCU.64 UR4, c[0x0][0x358] ;  /* 0x00006b00ff0477ac */ /* 0x000e6e0008000a00 */
[----:B------:R-:W2:Y:S01]  /*0040*/  LDC.64 R4, c[0x0][0x388] ;  /* 0x0000e200ff047b82 */ /* 0x000ea20000000a00 */
[----:B0-----:R-:W-:-:S06]  /*0050*/  IMAD.WIDE.U32 R2, R9, 0x4, R2 ;  /* 0x0000000409027825 */ /* 0x001fcc00078e0002 */
[----:B-1----:R-:W3:Y:S01]  /*0060*/  LDG.E R2, desc[UR4][R2.64] ;  /* 0x0000000402027981 */ /* 0x002ee2000c1e1900 */
[----:B------:R-:W-:Y:S01]  /*0070*/  BSSY.RECONVERGENT B0, `(.L_x_0) ;  /* 0x000000e000007945 */ /* 0x000fe20003800200 */
[----:B------:R-:W-:Y:S01]  /*0080*/  IMAD.MOV.U32 R0, RZ, RZ, RZ ;  /* 0x000000ffff007224 */ /* 0x000fe200078e00ff */
[----:B---3--:R-:W-:-:S13]  /*0090*/  ISETP.NE.AND P0, PT, R2, RZ, PT ;  /* 0x000000ff0200720c */ /* 0x008fda0003f05270 */
[----:B--2---:R-:W-:Y:S05]  /*00a0*/  @!P0 BRA `(.L_x_1) ;  /* 0x0000000000288947 */ /* 0x004fea0003800000 */
[----:B------:R-:W-:-:S07]  /*00b0*/  IMAD.MOV.U32 R0, RZ, RZ, RZ ;  /* 0x000000ffff007224 */ /* 0x000fce00078e00ff */
.L_x_2:
[----:B------:R-:W-:Y:S02]  /*00c0*/  IADD3 R6, PT, PT, R2, 0x7, RZ ;  /* 0x0000000702067810 */ /* 0x000fe40007ffe0ff */
[----:B------:R-:W-:Y:S02]  /*00d0*/  SHF.R.S32.HI R3, RZ, 0x1f, R2 ;  /* 0x0000001fff037819 */ /* 0x000fe40000011402 */
[----:B------:R-:W-:Y:S02]  /*00e0*/  ISETP.GE.U32.AND P0, PT, R6, 0xf, PT ;  /* 0x0000000f0600780c */ /* 0x000fe40003f06070 */
[----:B------:R-:W-:-:S04]  /*00f0*/  LEA.HI R3, R3, R2, RZ, 0x3 ;  /* 0x0000000203037211 */ /* 0x000fc800078f18ff */
[----:B------:R-:W-:-:S05]  /*0100*/  LOP3.LUT R7, R3, 0xfffffff8, RZ, 0xc0, !PT ;  /* 0xfffffff803077812 */ /* 0x000fca00078ec0ff */
[----:B------:R-:W-:Y:S01]  /*0110*/  IMAD.IADD R7, R2, 0x1, -R7 ;  /* 0x0000000102077824 */ /* 0x000fe200078e0a07 */
[----:B------:R-:W-:-:S03]  /*0120*/  SHF.R.S32.HI R2, RZ, 0x3, R3 ;  /* 0x00000003ff027819 */ /* 0x000fc60000011403 */
[----:B------:R-:W-:Y:S01]  /*0130*/  IMAD R0, R0, 0xa, R7 ;  /* 0x0000000a00007824 */ /* 0x000fe200078e0207 */
[----:B------:R-:W-:Y:S06]  /*0140*/  @P0 BRA `(.L_x_2) ;  /* 0xfffffffc00dc0947 */ /* 0x000fec000383ffff */
.L_x_1:
[----:B------:R-:W-:Y:S05]  /*0150*/  BSYNC.RECONVERGENT B0 ;  /* 0x0000000000007941 */ /* 0x000fea0003800200 */
.L_x_0:
[----:B------:R-:W-:Y:S01]  /*0160*/  ISETP.NE.AND P0, PT, R0, RZ, PT ;  /* 0x000000ff0000720c */ /* 0x000fe20003f05270 */
[----:B------:R-:W-:Y:S01]  /*0170*/  BSSY.RECONVERGENT B0, `(.L_x_3) ;  /* 0x000000e000007945 */ /* 0x000fe20003800200 */
[----:B------:R-:W-:-:S04]  /*0180*/  IMAD.WIDE.U32 R2, R9, 0x4, R4 ;  /* 0x0000000409027825 */ /* 0x000fc800078e0004 */
[----:B------:R-:W-:-:S07]  /*0190*/  IMAD.MOV.U32 R5, RZ, RZ, RZ ;  /* 0x000000ffff057224 */ /* 0x000fce00078e00ff */
[----:B------:R-:W-:Y:S05]  /*01a0*/  @!P0 BRA `(.L_x_4) ;  /* 0x0000000000288947 */ /* 0x000fea0003800000 */
[----:B------:R-:W-:-:S07]  /*01b0*/  HFMA2 R5, -RZ, RZ, 0, 0 ;  /* 0x00000000ff057431 */ /* 0x000fce00000001ff */
.L_x_5:
[C---:B------:R-:W-:Y:S02]  /*01c0*/  VIADD R6, R0.reuse, 0x9 ;  /* 0x0000000900067836 */ /* 0x040fe40000000000 */
[----:B------:R-:W-:-:S03]  /*01d0*/  IMAD.HI R4, R0, 0x66666667, RZ ;  /* 0x6666666700047827 */ /* 0x000fc600078e02ff */
[----:B------:R-:W-:Y:S02]  /*01e0*/  ISETP.GT.U32.AND P0, PT, R6, 0x12, PT ;  /* 0x000000120600780c */ /* 0x000fe40003f04070 */
[----:B------:R-:W-:-:S04]  /*01f0*/  SHF.R.U32.HI R7, RZ, 0x1f, R4 ;  /* 0x0000001fff077819 */ /* 0x000fc80000011604 */
[----:B------:R-:W-:-:S05]  /*0200*/  LEA.HI.SX32 R7, R4, R7, 0x1e ;  /* 0x0000000704077211 */ /* 0x000fca00078ff2ff */
[----:B------:R-:W-:-:S04]  /*0210*/  IMAD R0, R7, -0xa, R0 ;  /* 0xfffffff607007824 */ /* 0x000fc800078e0200 */
[----:B------:R-:W-:Y:S01]  /*0220*/  IMAD R5, R5, 0xa, R0 ;  /* 0x0000000a05057824 */ /* 0x000fe200078e0200 */
[----:B------:R-:W-:Y:S01]  /*0230*/  MOV R0, R7 ;  /* 0x0000000700007202 */ /* 0x000fe20000000f00 */
[----:B------:R-:W-:Y:S06]  /*0240*/  @P0 BRA `(.L_x_5) ;  /* 0xfffffffc00dc0947 */ /* 0x000fec000383ffff */
.L_x_4:
[----:B------:R-:W-:Y:S05]  /*0250*/  BSYNC.RECONVERGENT B0 ;  /* 0x0000000000007941 */ /* 0x000fea0003800200 */
.L_x_3:
[----:B------:R-:W-:Y:S01]  /*0260*/  STG.E desc[UR4][R2.64], R5 ;  /* 0x0000000502007986 */ /* 0x000fe2000c101904 */
[----:B------:R-:W-:Y:S05]  /*0270*/  EXIT ;  /* 0x000000000000794d */ /* 0x000fea0003800000 */
.L_x_6:
[----:B------:R-:W-:-:S00]  /*0280*/  BRA `(.L_x_6) ;  /* 0xfffffffc00fc7947 */ /* 0x000fc0000383ffff */
[----:B------:R-:W-:-:S00]  /*0290*/  NOP ;  /* 0x0000000000007918 */ /* 0x000fc00000000000 */
        /* <DEDUP_REMOVED lines=14> */
.L_x_7:


//--------------------- .nv.shared.reserved.0     --------------------------
	.section	.nv.shared.reserved.0,"aw",@nobits
	.weak		__nv_reservedSMEM_offset_0_alias
	.size		__nv_reservedSMEM_offset_0_alias, 0, 64
	.other		__nv_reservedSMEM_offset_0_alias,@"STO_CUDA_RESERVED_SHARED STV_DEFAULT"
__nv_reservedSMEM_offset_0_alias:
	.zero		0
	.zero		64


//--------------------- .nv.constant0._Z3addPiS_  --------------------------
	.section	.nv.constant0._Z3addPiS_,"a",@progbits
	.sectionflags	@""
	.align	4
.nv.constant0._Z3addPiS_:
	.zero		912


//--------------------- SYMBOLS --------------------------

	.type		.nv.reservedSmem.offset0,@object
	.size		.nv.reservedSmem.offset0,0x4
